//
// Generated by NVIDIA NVVM Compiler
//
// Compiler Build ID: CL-36424714
// Cuda compilation tools, release 13.0, V13.0.88
// Based on NVVM 20.0.0
//

.version 9.0
.target sm_100
.address_size 64

	// .globl	_Z9addMatrixPiS_S_

.visible .entry _Z9addMatrixPiS_S_(
	.param .u64 .ptr .align 1 _Z9addMatrixPiS_S__param_0,
	.param .u64 .ptr .align 1 _Z9addMatrixPiS_S__param_1,
	.param .u64 .ptr .align 1 _Z9addMatrixPiS_S__param_2
)
{
	.reg .b32 	%r<8>;
	.reg .b64 	%rd<11>;

	ld.param.u64 	%rd1, [_Z9addMatrixPiS_S__param_0];
	ld.param.u64 	%rd2, [_Z9addMatrixPiS_S__param_1];
	ld.param.u64 	%rd3, [_Z9addMatrixPiS_S__param_2];
	cvta.to.global.u64 	%rd4, %rd1;
	cvta.to.global.u64 	%rd5, %rd3;
	cvta.to.global.u64 	%rd6, %rd2;
	mov.u32 	%r1, %tid.y;
	mov.u32 	%r2, %tid.x;
	shl.b32 	%r3, %r1, 4;
	add.s32 	%r4, %r3, %r2;
	mul.wide.u32 	%rd7, %r4, 4;
	add.s64 	%rd8, %rd6, %rd7;
	ld.global.u32 	%r5, [%rd8];
	add.s64 	%rd9, %rd5, %rd7;
	ld.global.u32 	%r6, [%rd9];
	add.s32 	%r7, %r6, %r5;
	add.s64 	%rd10, %rd4, %rd7;
	st.global.u32 	[%rd10], %r7;
	ret;

}


// ===== COMPILED SASS (sm_100) =====

	.target	sm_100

	.elftype	@"ET_EXEC"


//--------------------- .note.nv.tkinfo           --------------------------
	.section	.note.nv.tkinfo,"",@"SHT_NOTE"
	.sectionflags	@"SHF_NOTE_NV_TKINFO"
	.tkinfo
        /*0018*/ 	.word	0x00000002
        /*0030*/ 	.string	""
        /*0030*/ 	.string	"ptxas"
        /*0030*/ 	.string	"Cuda compilation tools, release 13.0, V13.0.88"
        /*0030*/ 	.string	"Build cuda_13.0.r13.0/compiler.36424714_0"
        /*0030*/ 	.string	"-arch sm_100 -m 64 "



//--------------------- .note.nv.cuinfo           --------------------------
	.section	.note.nv.cuinfo,"",@"SHT_NOTE"
	.sectionflags	@"SHF_NOTE_NV_CUINFO"
        /*0018*/ 	.short	0x0002
        /*001a*/ 	.short	0x0064
        /*001c*/ 	.short	0x0082
	.zero		2


//--------------------- .nv.info                  --------------------------
	.section	.nv.info,"",@"SHT_CUDA_INFO"
	.align	4


	//----- nvinfo : EIATTR_REGCOUNT
	.align		4
        /*0000*/ 	.byte	0x04, 0x2f
        /*0002*/ 	.short	(.L_1 - .L_0)
	.align		4
.L_0:
        /*0004*/ 	.word	index@(_Z9addMatrixPiS_S_)
        /*0008*/ 	.word	0x0000000c


	//----- nvinfo : EIATTR_FRAME_SIZE
	.align		4
.L_1:
        /*000c*/ 	.byte	0x04, 0x11
        /*000e*/ 	.short	(.L_3 - .L_2)
	.align		4
.L_2:
        /*0010*/ 	.word	index@(_Z9addMatrixPiS_S_)
        /*0014*/ 	.word	0x00000000


	//----- nvinfo : EIATTR_MIN_STACK_SIZE
	.align		4
.L_3:
        /*0018*/ 	.byte	0x04, 0x12
        /*001a*/ 	.short	(.L_5 - .L_4)
	.align		4
.L_4:
        /*001c*/ 	.word	index@(_Z9addMatrixPiS_S_)
        /*0020*/ 	.word	0x00000000
.L_5:


//--------------------- .nv.compat                --------------------------
	.section	.nv.compat,"",@"SHT_CUDA_COMPAT_INFO"
	.align	4
        /*0000*/ 	.byte	0x02, 0x09, 0x00, 0x00, 0x02, 0x02, 0x01, 0x00, 0x02, 0x05, 0x05, 0x00, 0x03, 0x07, 0x01, 0x01
        /*0010*/ 	.byte	0x02, 0x03, 0x00, 0x00, 0x02, 0x06, 0x01, 0x00, 0x04, 0x0b, 0x08, 0x00, 0x09, 0x00, 0x00, 0x00
        /*0020*/ 	.byte	0x00, 0x00, 0x00, 0x00


//--------------------- .nv.info._Z9addMatrixPiS_S_ --------------------------
	.section	.nv.info._Z9addMatrixPiS_S_,"",@"SHT_CUDA_INFO"
	.sectionflags	@""
	.align	4


	//----- nvinfo : EIATTR_CUDA_API_VERSION
	.align		4
        /*0000*/ 	.byte	0x04, 0x37
        /*0002*/ 	.short	(.L_7 - .L_6)
.L_6:
        /*0004*/ 	.word	0x00000082


	//----- nvinfo : EIATTR_KPARAM_INFO
	.align		4
.L_7:
        /*0008*/ 	.byte	0x04, 0x17
        /*000a*/ 	.short	(.L_9 - .L_8)
.L_8:
        /*000c*/ 	.word	0x00000000
        /*0010*/ 	.short	0x0002
        /*0012*/ 	.short	0x0010
        /*0014*/ 	.byte	0x00, 0xf5, 0x21, 0x00


	//----- nvinfo : EIATTR_KPARAM_INFO
	.align		4
.L_9:
        /*0018*/ 	.byte	0x04, 0x17
        /*001a*/ 	.short	(.L_11 - .L_10)
.L_10:
        /*001c*/ 	.word	0x00000000
        /*0020*/ 	.short	0x0001
        /*0022*/ 	.short	0x0008
        /*0024*/ 	.byte	0x00, 0xf5, 0x21, 0x00


	//----- nvinfo : EIATTR_KPARAM_INFO
	.align		4
.L_11:
        /*0028*/ 	.byte	0x04, 0x17
        /*002a*/ 	.short	(.L_13 - .L_12)
.L_12:
        /*002c*/ 	.word	0x00000000
        /*0030*/ 	.short	0x0000
        /*0032*/ 	.short	0x0000
        /*0034*/ 	.byte	0x00, 0xf5, 0x21, 0x00


	//----- nvinfo : EIATTR_SPARSE_MMA_MASK
	.align		4
.L_13:
        /*0038*/ 	.byte	0x03, 0x50
        /*003a*/ 	.short	0x0000


	//----- nvinfo : EIATTR_MAXREG_COUNT
	.align		4
        /*003c*/ 	.byte	0x03, 0x1b
        /*003e*/ 	.short	0x00ff


	//----- nvinfo : EIATTR_MERCURY_ISA_VERSION
	.align		4
        /*0040*/ 	.byte	0x03, 0x5f
        /*0042*/ 	.short	0x0101


	//----- nvinfo : EIATTR_VRC_CTA_INIT_COUNT
	.align		4
        /*0044*/ 	.byte	0x02, 0x4a
	.zero		1
	.zero		1


	//----- nvinfo : EIATTR_EXIT_INSTR_OFFSETS
	.align		4
        /*0048*/ 	.byte	0x04, 0x1c
        /*004a*/ 	.short	(.L_15 - .L_14)


	//   ....[0]....
.L_14:
        /*004c*/ 	.word	0x000000f0


	//----- nvinfo : EIATTR_CBANK_PARAM_SIZE
	.align		4
.L_15:
        /*0050*/ 	.byte	0x03, 0x19
        /*0052*/ 	.short	0x0018


	//----- nvinfo : EIATTR_PARAM_CBANK
	.align		4
        /*0054*/ 	.byte	0x04, 0x0a
        /*0056*/ 	.short	(.L_17 - .L_16)
	.align		4
.L_16:
        /*0058*/ 	.word	index@(.nv.constant0._Z9addMatrixPiS_S_)
        /*005c*/ 	.short	0x0380
        /*005e*/ 	.short	0x0018


	//----- nvinfo : EIATTR_SW_WAR
	.align		4
.L_17:
        /*0060*/ 	.byte	0x04, 0x36
        /*0062*/ 	.short	(.L_19 - .L_18)
.L_18:
        /*0064*/ 	.word	0x00000008
.L_19:


//--------------------- .nv.callgraph             --------------------------
	.section	.nv.callgraph,"",@"SHT_CUDA_CALLGRAPH"
	.align	4
	.sectionentsize	8
	.align		4
        /*0000*/ 	.word	0x00000000
	.align		4
        /*0004*/ 	.word	0xffffffff
	.align		4
        /*0008*/ 	.word	0x00000000
	.align		4
        /*000c*/ 	.word	0xfffffffe
	.align		4
        /*0010*/ 	.word	0x00000000
	.align		4
        /*0014*/ 	.word	0xfffffffd
	.align		4
        /*0018*/ 	.word	0x00000000
	.align		4
        /*001c*/ 	.word	0xfffffffc


//--------------------- .text._Z9addMatrixPiS_S_  --------------------------
	.section	.text._Z9addMatrixPiS_S_,"ax",@progbits
	.align	128
        .global         _Z9addMatrixPiS_S_
        .type           _Z9addMatrixPiS_S_,@function
        .size           _Z9addMatrixPiS_S_,(.L_x_1 - _Z9addMatrixPiS_S_)
        .other          _Z9addMatrixPiS_S_,@"STO_CUDA_ENTRY STV_DEFAULT"
_Z9addMatrixPiS_S_:
.text._Z9addMatrixPiS_S_:
[----:B------:R-:W-:Y:S01]  /*0000*/  LDC R1, c[0x0][0x37c] ;  /* 0x0000df00ff017b82 */ /* 0x000fe20000000800 */
[----:B------:R-:W0:Y:S07]  /*0010*/  S2R R9, SR_TID.Y ;  /* 0x0000000000097919 */ /* 0x000e2e0000002200 */
[----:B------:R-:W1:Y:S01]  /*0020*/  LDC.64 R2, c[0x0][0x388] ;  /* 0x0000e200ff027b82 */ /* 0x000e620000000a00 */
[----:B------:R-:W2:Y:S01]  /*0030*/  LDCU.64 UR4, c[0x0][0x358] ;  /* 0x00006b00ff0477ac */ /* 0x000ea20008000a00 */
[----:B------:R-:W0:Y:S06]  /*0040*/  S2R R0, SR_TID.X ;  /* 0x0000000000007919 */ /* 0x000e2c0000002100 */
[----:B------:R-:W3:Y:S08]  /*0050*/  LDC.64 R4, c[0x0][0x390] ;  /* 0x0000e400ff047b82 */ /* 0x000ef00000000a00 */
[----:B------:R-:W4:Y:S01]  /*0060*/  LDC.64 R6, c[0x0][0x380] ;  /* 0x0000e000ff067b82 */ /* 0x000f220000000a00 */
[----:B0-----:R-:W-:-:S05]  /*0070*/  LEA R9, R9, R0, 0x4 ;  /* 0x0000000009097211 */ /* 0x001fca00078e20ff */
[----:B-1----:R-:W-:-:S04]  /*0080*/  IMAD.WIDE.U32 R2, R9, 0x4, R2 ;  /* 0x0000000409027825 */ /* 0x002fc800078e0002 */
[C---:B---3--:R-:W-:Y:S02]  /*0090*/  IMAD.WIDE.U32 R4, R9.reuse, 0x4, R4 ;  /* 0x0000000409047825 */ /* 0x048fe400078e0004 */
[----:B--2---:R-:W2:Y:S04]  /*00a0*/  LDG.E R2, desc[UR4][R2.64] ;  /* 0x0000000402027981 */ /* 0x004ea8000c1e1900 */
[----:B------:R-:W2:Y:S01]  /*00b0*/  LDG.E R5, desc[UR4][R4.64] ;  /* 0x0000000404057981 */ /* 0x000ea2000c1e1900 */
[----:B----4-:R-:W-:Y:S01]  /*00c0*/  IMAD.WIDE.U32 R6, R9, 0x4, R6 ;  /* 0x0000000409067825 */ /* 0x010fe200078e0006 */
[----:B--2---:R-:W-:-:S05]  /*00d0*/  IADD3 R9, PT, PT, R2, R5, RZ ;  /* 0x0000000502097210 */ /* 0x004fca0007ffe0ff */
[----:B------:R-:W-:Y:S01]  /*00e0*/  STG.E desc[UR4][R6.64], R9 ;  /* 0x0000000906007986 */ /* 0x000fe2000c101904 */
[----:B------:R-:W-:Y:S05]  /*00f0*/  EXIT ;  /* 0x000000000000794d */ /* 0x000fea0003800000 */
.L_x_0:
[----:B------:R-:W-:-:S00]  /*0100*/  BRA `(.L_x_0) ;  /* 0xfffffffc00fc7947 */ /* 0x000fc0000383ffff */
[----:B------:R-:W-:-:S00]  /*0110*/  NOP ;  /* 0x0000000000007918 */ /* 0x000fc00000000000 */
        /* <DEDUP_REMOVED lines=14> */
.L_x_1:


//--------------------- .nv.shared.reserved.0     --------------------------
	.section	.nv.shared.reserved.0,"aw",@nobits
	.weak		__nv_reservedSMEM_offset_0_alias
	.size		__nv_reservedSMEM_offset_0_alias, 0, 64
	.other		__nv_reservedSMEM_offset_0_alias,@"STO_CUDA_RESERVED_SHARED STV_DEFAULT"
__nv_reservedSMEM_offset_0_alias:
	.zero		0
	.zero		64


//--------------------- .nv.constant0._Z9addMatrixPiS_S_ --------------------------
	.section	.nv.constant0._Z9addMatrixPiS_S_,"a",@progbits
	.sectionflags	@""
	.align	4
.nv.constant0._Z9addMatrixPiS_S_:
	.zero		920


//--------------------- SYMBOLS --------------------------

	.type		.nv.reservedSmem.offset0,@object
	.size		.nv.reservedSmem.offset0,0x4
